	.headerflags	@"EF_CUDA_TEXMODE_UNIFIED EF_CUDA_64BIT_ADDRESS EF_CUDA_ACCELERATORS EF_CUDA_SM90 EF_CUDA_VIRTUAL_SM(EF_CUDA_SM90)"
	.elftype	@"ET_EXEC"


//--------------------- .nv.info                  --------------------------
	.section	.nv.info,"",@"SHT_CUDA_INFO"
	.align	4


	//----- nvinfo : EIATTR_REGCOUNT
	.align		4
        /*0000*/ 	.byte	0x04, 0x2f
        /*0002*/ 	.short	(.L_3 - .L_2)
	.align		4
.L_2:
        /*0004*/ 	.word	index@(triton_poi_fused__native_batch_norm_legit_no_training_relu_47)
        /*0008*/ 	.word	0x00000022


	//----- nvinfo : EIATTR_MIN_STACK_SIZE
	.align		4
.L_3:
        /*000c*/ 	.byte	0x04, 0x12
        /*000e*/ 	.short	(.L_5 - .L_4)
	.align		4
.L_4:
        /*0010*/ 	.word	index@(triton_poi_fused__native_batch_norm_legit_no_training_relu_47)
        /*0014*/ 	.word	0x00000000


	//----- nvinfo : EIATTR_FRAME_SIZE
	.align		4
.L_5:
        /*0018*/ 	.byte	0x04, 0x11
        /*001a*/ 	.short	(.L_7 - .L_6)
	.align		4
.L_6:
        /*001c*/ 	.word	index@(triton_poi_fused__native_batch_norm_legit_no_training_relu_47)
        /*0020*/ 	.word	0x00000000


	//----- nvinfo : EIATTR_MIN_STACK_SIZE
	.align		4
.L_7:
        /*0024*/ 	.byte	0x04, 0x12
        /*0026*/ 	.short	(.L_9 - .L_8)
	.align		4
.L_8:
        /*0028*/ 	.word	index@(triton_poi_fused__native_batch_norm_legit_no_training_relu_47)
        /*002c*/ 	.word	0x00000000
.L_9:


//--------------------- .nv.info.triton_poi_fused__native_batch_norm_legit_no_training_relu_47 --------------------------
	.section	.nv.info.triton_poi_fused__native_batch_norm_legit_no_training_relu_47,"",@"SHT_CUDA_INFO"
	.sectionflags	@""
	.align	4


	//----- nvinfo : EIATTR_CUDA_API_VERSION
	.align		4
        /*0000*/ 	.byte	0x04, 0x37
        /*0002*/ 	.short	(.L_11 - .L_10)
.L_10:
        /*0004*/ 	.word	0x0000007c


	//----- nvinfo : EIATTR_KPARAM_INFO
	.align		4
.L_11:
        /*0008*/ 	.byte	0x04, 0x17
        /*000a*/ 	.short	(.L_13 - .L_12)
.L_12:
        /*000c*/ 	.word	0x00000000
        /*0010*/ 	.short	0x0007
        /*0012*/ 	.short	0x0034
        /*0014*/ 	.byte	0x00, 0xf0, 0x11, 0x00


	//----- nvinfo : EIATTR_KPARAM_INFO
	.align		4
.L_13:
        /*0018*/ 	.byte	0x04, 0x17
        /*001a*/ 	.short	(.L_15 - .L_14)
.L_14:
        /*001c*/ 	.word	0x00000000
        /*0020*/ 	.short	0x0006
        /*0022*/ 	.short	0x0030
        /*0024*/ 	.byte	0x00, 0xf0, 0x11, 0x00


	//----- nvinfo : EIATTR_KPARAM_INFO
	.align		4
.L_15:
        /*0028*/ 	.byte	0x04, 0x17
        /*002a*/ 	.short	(.L_17 - .L_16)
.L_16:
        /*002c*/ 	.word	0x00000000
        /*0030*/ 	.short	0x0005
        /*0032*/ 	.short	0x0028
        /*0034*/ 	.byte	0x00, 0xf4, 0x21, 0x00


	//----- nvinfo : EIATTR_KPARAM_INFO
	.align		4
.L_17:
        /*0038*/ 	.byte	0x04, 0x17
        /*003a*/ 	.short	(.L_19 - .L_18)
.L_18:
        /*003c*/ 	.word	0x00000000
        /*0040*/ 	.short	0x0004
        /*0042*/ 	.short	0x0020
        /*0044*/ 	.byte	0x00, 0xf4, 0x21, 0x00


	//----- nvinfo : EIATTR_KPARAM_INFO
	.align		4
.L_19:
        /*0048*/ 	.byte	0x04, 0x17
        /*004a*/ 	.short	(.L_21 - .L_20)
.L_20:
        /*004c*/ 	.word	0x00000000
        /*0050*/ 	.short	0x0003
        /*0052*/ 	.short	0x0018
        /*0054*/ 	.byte	0x00, 0xf4, 0x21, 0x00


	//----- nvinfo : EIATTR_KPARAM_INFO
	.align		4
.L_21:
        /*0058*/ 	.byte	0x04, 0x17
        /*005a*/ 	.short	(.L_23 - .L_22)
.L_22:
        /*005c*/ 	.word	0x00000000
        /*0060*/ 	.short	0x0002
        /*0062*/ 	.short	0x0010
        /*0064*/ 	.byte	0x00, 0xf4, 0x21, 0x00


	//----- nvinfo : EIATTR_KPARAM_INFO
	.align		4
.L_23:
        /*0068*/ 	.byte	0x04, 0x17
        /*006a*/ 	.short	(.L_25 - .L_24)
.L_24:
        /*006c*/ 	.word	0x00000000
        /*0070*/ 	.short	0x0001
        /*0072*/ 	.short	0x0008
        /*0074*/ 	.byte	0x00, 0xf4, 0x21, 0x00


	//----- nvinfo : EIATTR_KPARAM_INFO
	.align		4
.L_25:
        /*0078*/ 	.byte	0x04, 0x17
        /*007a*/ 	.short	(.L_27 - .L_26)
.L_26:
        /*007c*/ 	.word	0x00000000
        /*0080*/ 	.short	0x0000
        /*0082*/ 	.short	0x0000
        /*0084*/ 	.byte	0x00, 0xf4, 0x21, 0x00


	//----- nvinfo : EIATTR_SPARSE_MMA_MASK
	.align		4
.L_27:
        /*0088*/ 	.byte	0x03, 0x50
        /*008a*/ 	.short	0x0000


	//----- nvinfo : EIATTR_MAXREG_COUNT
	.align		4
        /*008c*/ 	.byte	0x03, 0x1b
        /*008e*/ 	.short	0x00ff


	//----- nvinfo : EIATTR_EXIT_INSTR_OFFSETS
	.align		4
        /*0090*/ 	.byte	0x04, 0x1c
        /*0092*/ 	.short	(.L_29 - .L_28)


	//   ....[0]....
.L_28:
        /*0094*/ 	.word	0x00001260


	//   ....[1]....
        /*0098*/ 	.word	0x00001330


	//----- nvinfo : EIATTR_REQNTID
	.align		4
.L_29:
        /*009c*/ 	.byte	0x04, 0x10
        /*009e*/ 	.short	(.L_31 - .L_30)
.L_30:
        /*00a0*/ 	.word	0x00000100
        /*00a4*/ 	.word	0x00000001
        /*00a8*/ 	.word	0x00000001


	//----- nvinfo : EIATTR_CBANK_PARAM_SIZE
	.align		4
.L_31:
        /*00ac*/ 	.byte	0x03, 0x19
        /*00ae*/ 	.short	0x0038


	//----- nvinfo : EIATTR_PARAM_CBANK
	.align		4
        /*00b0*/ 	.byte	0x04, 0x0a
        /*00b2*/ 	.short	(.L_33 - .L_32)
	.align		4
.L_32:
        /*00b4*/ 	.word	index@(.nv.constant0.triton_poi_fused__native_batch_norm_legit_no_training_relu_47)
        /*00b8*/ 	.short	0x0210
        /*00ba*/ 	.short	0x0038


	//----- nvinfo : EIATTR_SW_WAR
	.align		4
.L_33:
        /*00bc*/ 	.byte	0x04, 0x36
        /*00be*/ 	.short	(.L_35 - .L_34)
.L_34:
        /*00c0*/ 	.word	0x00000008
.L_35:


//--------------------- .nv.callgraph             --------------------------
	.section	.nv.callgraph,"",@"SHT_CUDA_CALLGRAPH"
	.align	4
	.sectionentsize	8
	.align		4
        /*0000*/ 	.word	0x00000000
	.align		4
        /*0004*/ 	.word	0xffffffff
	.align		4
        /*0008*/ 	.word	0x00000000
	.align		4
        /*000c*/ 	.word	0xfffffffe
	.align		4
        /*0010*/ 	.word	0x00000000
	.align		4
        /*0014*/ 	.word	0xfffffffd
	.align		4
        /*0018*/ 	.word	0x00000000
	.align		4
        /*001c*/ 	.word	0xfffffffc


//--------------------- .nv.constant4             --------------------------
	.section	.nv.constant4,"a",@progbits
	.align	8
	.align		8
.nv.constant4:
        /*0000*/ 	.dword	_$_str
	.align		8
        /*0008*/ 	.dword	_$_str_$_2


//--------------------- .text.triton_poi_fused__native_batch_norm_legit_no_training_relu_47 --------------------------
	.section	.text.triton_poi_fused__native_batch_norm_legit_no_training_relu_47,"ax",@progbits
	.sectionflags	@"SHF_BARRIERS=1"
	.align	128
        .global         triton_poi_fused__native_batch_norm_legit_no_training_relu_47
        .type           triton_poi_fused__native_batch_norm_legit_no_training_relu_47,@function
        .size           triton_poi_fused__native_batch_norm_legit_no_training_relu_47,(.L_x_1 - triton_poi_fused__native_batch_norm_legit_no_training_relu_47)
        .other          triton_poi_fused__native_batch_norm_legit_no_training_relu_47,@"STO_CUDA_ENTRY STV_DEFAULT"
triton_poi_fused__native_batch_norm_legit_no_training_relu_47:
.text.triton_poi_fused__native_batch_norm_legit_no_training_relu_47:
[----:B------:R-:W0:Y:S01]  /*0000*/  LDC R1, c[0x0][0x28] ;  /* 0x00000a00ff017b82 */ /* 0x000e220000000800 */
[----:B------:R-:W1:Y:S07]  /*0010*/  S2R R3, SR_CTAID.Y ;  /* 0x0000000000037919 */ /* 0x000e6e0000002600 */
[----:B------:R-:W2:Y:S01]  /*0020*/  LDC.64 R30, c[0x0][0x210] ;  /* 0x00008400ff1e7b82 */ /* 0x000ea20000000a00 */
[----:B------:R-:W-:Y:S02]  /*0030*/  CS2R R6, SRZ ;  /* 0x0000000000067805 */ /* 0x000fe4000001ff00 */
[----:B------:R-:W-:Y:S01]  /*0040*/  CS2R R8, SRZ ;  /* 0x0000000000087805 */ /* 0x000fe2000001ff00 */
[----:B------:R-:W3:Y:S01]  /*0050*/  S2R R14, SR_TID.X ;  /* 0x00000000000e7919 */ /* 0x000ee20000002100 */
[----:B------:R-:W-:Y:S01]  /*0060*/  CS2R R10, SRZ ;  /* 0x00000000000a7805 */ /* 0x000fe2000001ff00 */
[----:B------:R-:W-:Y:S01]  /*0070*/  ULDC.64 UR6, c[0x0][0x208] ;  /* 0x0000820000067ab9 */ /* 0x000fe20000000a00 */
[----:B------:R-:W4:Y:S01]  /*0080*/  S2R R21, SR_CTAID.X ;  /* 0x0000000000157919 */ /* 0x000f220000002500 */
[----:B------:R-:W5:Y:S01]  /*0090*/  LDC.64 R28, c[0x0][0x218] ;  /* 0x00008600ff1c7b82 */ /* 0x000f620000000a00 */
[----:B-1----:R-:W-:-:S02]  /*00a0*/  IMAD.SHL.U32 R3, R3, 0x10, RZ ;  /* 0x0000001003037824 */ /* 0x002fc400078e00ff */
[----:B---3--:R-:W-:Y:S01]  /*00b0*/  IMAD.SHL.U32 R0, R14, 0x4, RZ ;  /* 0x000000040e007824 */ /* 0x008fe200078e00ff */
[----:B------:R-:W-:-:S04]  /*00c0*/  SHF.R.U32.HI R24, RZ, 0x2, R14 ;  /* 0x00000002ff187819 */ /* 0x000fc8000001160e */
[----:B------:R-:W-:Y:S02]  /*00d0*/  LOP3.LUT R2, R3, 0xc, R0, 0xf8, !PT ;  /* 0x0000000c03027812 */ /* 0x000fe400078ef800 */
[----:B------:R-:W-:Y:S02]  /*00e0*/  SGXT.U32 R24, R24, 0x6 ;  /* 0x000000061818781a */ /* 0x000fe40000000000 */
[C---:B------:R-:W-:Y:S01]  /*00f0*/  ISETP.GE.AND P0, PT, R2.reuse, 0x500, PT ;  /* 0x000005000200780c */ /* 0x040fe20003f06270 */
[----:B------:R-:W-:Y:S01]  /*0100*/  IMAD.HI R4, R2, 0x66666667, RZ ;  /* 0x6666666702047827 */ /* 0x000fe200078e02ff */
[----:B----4-:R-:W-:-:S04]  /*0110*/  PRMT R12, R24, 0x6540, R21 ;  /* 0x00006540180c7816 */ /* 0x010fc80000000015 */
[----:B------:R-:W-:Y:S02]  /*0120*/  SHF.R.U32.HI R5, RZ, 0x1f, R4 ;  /* 0x0000001fff057819 */ /* 0x000fe40000011604 */
[----:B------:R-:W-:Y:S02]  /*0130*/  LOP3.LUT R13, R12, 0x80, RZ, 0xfc, !PT ;  /* 0x000000800c0d7812 */ /* 0x000fe400078efcff */
[----:B------:R-:W-:Y:S02]  /*0140*/  LEA.HI.SX32 R5, R4, R5, 0x19 ;  /* 0x0000000504057211 */ /* 0x000fe400078fcaff */
[C---:B------:R-:W-:Y:S02]  /*0150*/  LOP3.LUT R4, R12.reuse, 0x40, RZ, 0xfc, !PT ;  /* 0x000000400c047812 */ /* 0x040fe400078efcff */
[----:B------:R-:W-:Y:S01]  /*0160*/  ISETP.LT.AND P1, PT, R12, 0xc4, !P0 ;  /* 0x000000c40c00780c */ /* 0x000fe20004721270 */
[----:B------:R-:W-:Y:S01]  /*0170*/  IMAD R2, R5, -0x140, R2 ;  /* 0xfffffec005027824 */ /* 0x000fe200078e0202 */
[----:B------:R-:W-:-:S02]  /*0180*/  ISETP.LT.AND P2, PT, R4, 0xc4, !P0 ;  /* 0x000000c40400780c */ /* 0x000fc40004741270 */
[----:B------:R-:W-:Y:S01]  /*0190*/  ISETP.LT.AND P3, PT, R13, 0xc4, !P0 ;  /* 0x000000c40d00780c */ /* 0x000fe20004761270 */
[----:B------:R-:W-:Y:S01]  /*01a0*/  IMAD R23, R5, 0xf500, R2 ;  /* 0x0000f50005177824 */ /* 0x000fe200078e0202 */
[----:B------:R-:W-:Y:S02]  /*01b0*/  SHF.R.U32.HI R20, RZ, 0x6, R14 ;  /* 0x00000006ff147819 */ /* 0x000fe4000001160e */
[----:B------:R-:W-:Y:S01]  /*01c0*/  CS2R R4, SRZ ;  /* 0x0000000000047805 */ /* 0x000fe2000001ff00 */
[C---:B------:R-:W-:Y:S01]  /*01d0*/  IMAD R23, R12.reuse, 0x140, R23 ;  /* 0x000001400c177824 */ /* 0x040fe200078e0217 */
[----:B------:R-:W-:-:S03]  /*01e0*/  LOP3.LUT R12, R12, 0xc0, RZ, 0xfc, !PT ;  /* 0x000000c00c0c7812 */ /* 0x000fc600078efcff */
[C---:B------:R-:W-:Y:S01]  /*01f0*/  VIADD R19, R23.reuse, 0x5000 ;  /* 0x0000500017137836 */ /* 0x040fe20000000000 */
[----:B------:R-:W-:Y:S01]  /*0200*/  ISETP.LT.AND P4, PT, R12, 0xc4, !P0 ;  /* 0x000000c40c00780c */ /* 0x000fe20004781270 */
[C---:B------:R-:W-:Y:S01]  /*0210*/  VIADD R25, R23.reuse, 0xa000 ;  /* 0x0000a00017197836 */ /* 0x040fe20000000000 */
[----:B------:R-:W-:Y:S01]  /*0220*/  CS2R R12, SRZ ;  /* 0x00000000000c7805 */ /* 0x000fe2000001ff00 */
[C-C-:B--2---:R-:W-:Y:S01]  /*0230*/  IMAD.WIDE R16, R23.reuse, 0x4, R30.reuse ;  /* 0x0000000417107825 */ /* 0x144fe200078e021e */
[----:B------:R-:W-:Y:S02]  /*0240*/  CS2R R14, SRZ ;  /* 0x00000000000e7805 */ /* 0x000fe4000001ff00 */
[----:B------:R-:W-:Y:S01]  /*0250*/  SGXT.U32 R20, R20, 0x2 ;  /* 0x000000021414781a */ /* 0x000fe20000000000 */
[----:B------:R-:W-:Y:S01]  /*0260*/  VIADD R27, R23, 0xf000 ;  /* 0x0000f000171b7836 */ /* 0x000fe20000000000 */
[----:B------:R-:W-:Y:S01]  /*0270*/  LOP3.LUT R0, R0, 0xfc, RZ, 0xc0, !PT ;  /* 0x000000fc00007812 */ /* 0x000fe200078ec0ff */
[--C-:B------:R-:W-:Y:S01]  /*0280*/  IMAD.WIDE R18, R19, 0x4, R30.reuse ;  /* 0x0000000413127825 */ /* 0x100fe200078e021e */
[----:B------:R1:W2:Y:S03]  /*0290*/  @P1 LDG.E.EL.128 R4, desc[UR6][R16.64] ;  /* 0x0000000610041981 */ /* 0x0002a6000c2e1d00 */
[----:B------:R-:W-:Y:S01]  /*02a0*/  IMAD.WIDE R22, R25, 0x4, R30 ;  /* 0x0000000419167825 */ /* 0x000fe200078e021e */
[----:B------:R3:W4:Y:S01]  /*02b0*/  @P2 LDG.E.EL.128 R8, desc[UR6][R18.64] ;  /* 0x0000000612082981 */ /* 0x000722000c2e1d00 */
[----:B------:R-:W-:-:S02]  /*02c0*/  LOP3.LUT R3, R20, R3, RZ, 0xfc, !PT ;  /* 0x0000000314037212 */ /* 0x000fc400078efcff */
[----:B------:R-:W-:Y:S01]  /*02d0*/  PRMT R0, R0, 0x6540, R21 ;  /* 0x0000654000007816 */ /* 0x000fe20000000015 */
[----:B------:R5:W2:Y:S01]  /*02e0*/  @P3 LDG.E.EL.128 R12, desc[UR6][R22.64] ;  /* 0x00000006160c3981 */ /* 0x000aa2000c2e1d00 */
[----:B------:R-:W-:Y:S02]  /*02f0*/  CS2R R20, SRZ ;  /* 0x0000000000147805 */ /* 0x000fe4000001ff00 */
[----:B-1----:R-:W-:Y:S01]  /*0300*/  CS2R R16, SRZ ;  /* 0x0000000000107805 */ /* 0x002fe2000001ff00 */
[----:B------:R-:W-:Y:S02]  /*0310*/  IMAD.WIDE R30, R27, 0x4, R30 ;  /* 0x000000041b1e7825 */ /* 0x000fe400078e021e */
[----:B------:R-:W1:Y:S01]  /*0320*/  LDC.64 R26, c[0x0][0x220] ;  /* 0x00008800ff1a7b82 */ /* 0x000e620000000a00 */
[----:B---3--:R-:W-:Y:S01]  /*0330*/  CS2R R18, SRZ ;  /* 0x0000000000127805 */ /* 0x008fe2000001ff00 */
[----:B-----5:R-:W-:Y:S01]  /*0340*/  IMAD.WIDE R28, R2, 0x4, R28 ;  /* 0x00000004021c7825 */ /* 0x020fe200078e021c */
[----:B0-----:R-:W-:-:S04]  /*0350*/  CS2R R22, SRZ ;  /* 0x0000000000167805 */ /* 0x001fc8000001ff00 */
[----:B------:R-:W3:Y:S04]  /*0360*/  @P4 LDG.E.EL.128 R16, desc[UR6][R30.64] ;  /* 0x000000061e104981 */ /* 0x000ee8000c2e1d00 */
[----:B------:R-:W2:Y:S01]  /*0370*/  @!P0 LDG.E.EL.128 R20, desc[UR6][R28.64] ;  /* 0x000000061c148981 */ /* 0x000ea2000c2e1d00 */
[----:B-1----:R-:W-:-:S04]  /*0380*/  IMAD.WIDE R26, R2, 0x4, R26 ;  /* 0x00000004021a7825 */ /* 0x002fc800078e021a */
[C---:B--2---:R-:W-:Y:S01]  /*0390*/  FADD R4, -R20.reuse, R4 ;  /* 0x0000000414047221 */ /* 0x044fe20000000100 */
[C---:B----4-:R-:W-:Y:S01]  /*03a0*/  FADD R25, -R20.reuse, R8 ;  /* 0x0000000814197221 */ /* 0x050fe20000000100 */
[C---:B------:R-:W-:Y:S01]  /*03b0*/  FADD R12, -R20.reuse, R12 ;  /* 0x0000000c140c7221 */ /* 0x040fe20000000100 */
[----:B---3--:R-:W-:Y:S01]  /*03c0*/  FADD R16, -R20, R16 ;  /* 0x0000001014107221 */ /* 0x008fe20000000100 */
[C---:B------:R-:W-:Y:S01]  /*03d0*/  FADD R5, -R21.reuse, R5 ;  /* 0x0000000515057221 */ /* 0x040fe20000000100 */
[C---:B------:R-:W-:Y:S01]  /*03e0*/  FADD R20, -R21.reuse, R9 ;  /* 0x0000000915147221 */ /* 0x040fe20000000100 */
[C---:B------:R-:W-:Y:S01]  /*03f0*/  FADD R13, -R21.reuse, R13 ;  /* 0x0000000d150d7221 */ /* 0x040fe20000000100 */
[----:B------:R-:W-:Y:S01]  /*0400*/  FADD R17, -R21, R17 ;  /* 0x0000001115117221 */ /* 0x000fe20000000100 */
[C---:B------:R-:W-:Y:S01]  /*0410*/  FADD R6, -R22.reuse, R6 ;  /* 0x0000000616067221 */ /* 0x040fe20000000100 */
[C---:B------:R-:W-:Y:S01]  /*0420*/  FADD R21, -R22.reuse, R10 ;  /* 0x0000000a16157221 */ /* 0x040fe20000000100 */
[C---:B------:R-:W-:Y:S01]  /*0430*/  FADD R14, -R22.reuse, R14 ;  /* 0x0000000e160e7221 */ /* 0x040fe20000000100 */
[----:B------:R-:W-:Y:S01]  /*0440*/  FADD R18, -R22, R18 ;  /* 0x0000001216127221 */ /* 0x000fe20000000100 */
[----:B------:R-:W-:Y:S01]  /*0450*/  FADD R22, -R23, R11 ;  /* 0x0000000b17167221 */ /* 0x000fe20000000100 */
[----:B------:R-:W-:-:S02]  /*0460*/  CS2R R8, SRZ ;  /* 0x0000000000087805 */ /* 0x000fc4000001ff00 */
[----:B------:R-:W-:-:S06]  /*0470*/  CS2R R10, SRZ ;  /* 0x00000000000a7805 */ /* 0x000fcc000001ff00 */
[----:B------:R-:W2:Y:S01]  /*0480*/  @!P0 LDG.E.EL.128 R8, desc[UR6][R26.64] ;  /* 0x000000061a088981 */ /* 0x000ea2000c2e1d00 */
[C---:B------:R-:W-:Y:S01]  /*0490*/  FADD R7, -R23.reuse, R7 ;  /* 0x0000000717077221 */ /* 0x040fe20000000100 */
[C---:B------:R-:W-:Y:S01]  /*04a0*/  FADD R29, -R23.reuse, R15 ;  /* 0x0000000f171d7221 */ /* 0x040fe20000000100 */
[----:B------:R-:W-:Y:S01]  /*04b0*/  FADD R19, -R23, R19 ;  /* 0x0000001317137221 */ /* 0x000fe20000000100 */
[----:B--2---:R-:W-:Y:S01]  /*04c0*/  FADD R8, R8, 9.9999997473787516356e-06 ;  /* 0x3727c5ac08087421 */ /* 0x004fe20000000000 */
[----:B------:R-:W-:-:S03]  /*04d0*/  FADD R23, R9, 9.9999997473787516356e-06 ;  /* 0x3727c5ac09177421 */ /* 0x000fc60000000000 */
[----:B------:R-:W0:Y:S01]  /*04e0*/  MUFU.SQRT R15, R8 ;  /* 0x00000008000f7308 */ /* 0x000e220000002000 */
[----:B------:R-:W-:-:S07]  /*04f0*/  FADD R11, R11, 9.9999997473787516356e-06 ;  /* 0x3727c5ac0b0b7421 */ /* 0x000fce0000000000 */
[----:B------:R-:W1:Y:S01]  /*0500*/  MUFU.SQRT R23, R23 ;  /* 0x0000001700177308 */ /* 0x000e620000002000 */
[----:B------:R-:W-:Y:S01]  /*0510*/  FADD R10, R10, 9.9999997473787516356e-06 ;  /* 0x3727c5ac0a0a7421 */ /* 0x000fe20000000000 */
[----:B0-----:R-:W-:-:S06]  /*0520*/  FSETP.GT.AND P6, PT, R15, 8.50705917302346158658e+37, PT ;  /* 0x7e8000000f00780b */ /* 0x001fcc0003fc4000 */
[----:B------:R-:W0:Y:S01]  /*0530*/  MUFU.SQRT R11, R11 ;  /* 0x0000000b000b7308 */ /* 0x000e220000002000 */
[----:B------:R-:W-:Y:S01]  /*0540*/  FSETP.GEU.AND P1, PT, R15, 1.175494350822287508e-38, PT ;  /* 0x008000000f00780b */ /* 0x000fe20003f2e000 */
[----:B------:R-:W-:-:S06]  /*0550*/  IMAD.MOV.U32 R8, RZ, RZ, 0x3e800000 ;  /* 0x3e800000ff087424 */ /* 0x000fcc00078e00ff */
[----:B------:R-:W2:Y:S01]  /*0560*/  MUFU.SQRT R9, R10 ;  /* 0x0000000a00097308 */ /* 0x000ea20000002000 */
[C---:B-1----:R-:W-:Y:S02]  /*0570*/  FSETP.GT.AND P2, PT, R23.reuse, 8.50705917302346158658e+37, PT ;  /* 0x7e8000001700780b */ /* 0x042fe40003f44000 */
[----:B------:R-:W-:Y:S01]  /*0580*/  FSETP.GEU.AND P3, PT, R23, 1.175494350822287508e-38, PT ;  /* 0x008000001700780b */ /* 0x000fe20003f6e000 */
[----:B------:R-:W-:Y:S01]  /*0590*/  @P6 FMUL R15, R15, 0.25 ;  /* 0x3e8000000f0f6820 */ /* 0x000fe20000400000 */
[----:B------:R-:W-:Y:S02]  /*05a0*/  FSEL R27, R8, 1, P6 ;  /* 0x3f800000081b7808 */ /* 0x000fe40003000000 */
[----:B0-----:R-:W-:Y:S01]  /*05b0*/  FSETP.GT.AND P6, PT, R11, 8.50705917302346158658e+37, PT ;  /* 0x7e8000000b00780b */ /* 0x001fe20003fc4000 */
[----:B------:R-:W-:Y:S02]  /*05c0*/  @!P1 FMUL R15, R15, 16777216 ;  /* 0x4b8000000f0f9820 */ /* 0x000fe40000400000 */
[----:B------:R-:W-:Y:S01]  /*05d0*/  @!P1 FMUL R27, R27, 16777216 ;  /* 0x4b8000001b1b9820 */ /* 0x000fe20000400000 */
[----:B------:R-:W-:-:S03]  /*05e0*/  FSETP.GEU.AND P1, PT, R11, 1.175494350822287508e-38, PT ;  /* 0x008000000b00780b */ /* 0x000fc60003f2e000 */
[----:B------:R-:W-:Y:S01]  /*05f0*/  @P2 FMUL R23, R23, 0.25 ;  /* 0x3e80000017172820 */ /* 0x000fe20000400000 */
[C---:B--2---:R-:W-:Y:S01]  /*0600*/  FSETP.GT.AND P4, PT, R9.reuse, 8.50705917302346158658e+37, PT ;  /* 0x7e8000000900780b */ /* 0x044fe20003f84000 */
[----:B------:R-:W0:Y:S01]  /*0610*/  MUFU.RCP R28, R15 ;  /* 0x0000000f001c7308 */ /* 0x000e220000001000 */
[----:B------:R-:W-:Y:S01]  /*0620*/  FSETP.GEU.AND P5, PT, R9, 1.175494350822287508e-38, PT ;  /* 0x008000000900780b */ /* 0x000fe20003fae000 */
[----:B------:R-:W-:Y:S02]  /*0630*/  @!P3 FMUL R23, R23, 16777216 ;  /* 0x4b8000001717b820 */ /* 0x000fe40000400000 */
[----:B------:R-:W-:-:S04]  /*0640*/  @P6 FMUL R11, R11, 0.25 ;  /* 0x3e8000000b0b6820 */ /* 0x000fc80000400000 */
[----:B------:R-:W1:Y:S01]  /*0650*/  MUFU.RCP R23, R23 ;  /* 0x0000001700177308 */ /* 0x000e620000001000 */
[----:B------:R-:W-:-:S03]  /*0660*/  @!P1 FMUL R11, R11, 16777216 ;  /* 0x4b8000000b0b9820 */ /* 0x000fc60000400000 */
[----:B------:R-:W-:Y:S01]  /*0670*/  @P4 FMUL R9, R9, 0.25 ;  /* 0x3e80000009094820 */ /* 0x000fe20000400000 */
[----:B------:R-:W-:-:S03]  /*0680*/  FSEL R10, R8, 1, P2 ;  /* 0x3f800000080a7808 */ /* 0x000fc60001000000 */
[----:B------:R-:W-:Y:S01]  /*0690*/  @!P5 FMUL R9, R9, 16777216 ;  /* 0x4b8000000909d820 */ /* 0x000fe20000400000 */
[----:B0-----:R-:W-:Y:S01]  /*06a0*/  FMUL R28, R28, R27 ;  /* 0x0000001b1c1c7220 */ /* 0x001fe20000400000 */
[----:B------:R-:W-:Y:S01]  /*06b0*/  @!P3 FMUL R10, R10, 16777216 ;  /* 0x4b8000000a0ab820 */ /* 0x000fe20000400000 */
[----:B------:R-:W0:Y:S01]  /*06c0*/  LDC.64 R26, c[0x0][0x228] ;  /* 0x00008a00ff1a7b82 */ /* 0x000e220000000a00 */
[----:B------:R-:W2:Y:S02]  /*06d0*/  MUFU.RCP R11, R11 ;  /* 0x0000000b000b7308 */ /* 0x000ea40000001000 */
[----:B-1----:R-:W-:Y:S01]  /*06e0*/  FMUL R15, R23, R10 ;  /* 0x0000000a170f7220 */ /* 0x002fe20000400000 */
[----:B------:R-:W-:-:S05]  /*06f0*/  FSEL R10, R8, 1, P4 ;  /* 0x3f800000080a7808 */ /* 0x000fca0002000000 */
[----:B------:R-:W1:Y:S01]  /*0700*/  MUFU.RCP R9, R9 ;  /* 0x0000000900097308 */ /* 0x000e620000001000 */
[----:B------:R-:W-:Y:S01]  /*0710*/  FSEL R8, R8, 1, P6 ;  /* 0x3f80000008087808 */ /* 0x000fe20003000000 */
[----:B------:R-:W-:-:S04]  /*0720*/  @!P5 FMUL R10, R10, 16777216 ;  /* 0x4b8000000a0ad820 */ /* 0x000fc80000400000 */
[----:B------:R-:W-:-:S04]  /*0730*/  @!P1 FMUL R8, R8, 16777216 ;  /* 0x4b80000008089820 */ /* 0x000fc80000400000 */
[----:B--2---:R-:W-:Y:S01]  /*0740*/  FMUL R30, R11, R8 ;  /* 0x000000080b1e7220 */ /* 0x004fe20000400000 */
[C---:B------:R-:W-:Y:S01]  /*0750*/  FMUL R16, R28.reuse, R16 ;  /* 0x000000101c107220 */ /* 0x040fe20000400000 */
[----:B------:R-:W-:Y:S01]  /*0760*/  FMUL R25, R28, R25 ;  /* 0x000000191c197220 */ /* 0x000fe20000400000 */
[----:B-1----:R-:W-:Y:S01]  /*0770*/  FMUL R23, R9, R10 ;  /* 0x0000000a09177220 */ /* 0x002fe20000400000 */
[C---:B------:R-:W-:Y:S01]  /*0780*/  FMUL R9, R30.reuse, R19 ;  /* 0x000000131e097220 */ /* 0x040fe20000400000 */
[C---:B------:R-:W-:Y:S01]  /*0790*/  FMUL R10, R30.reuse, R29 ;  /* 0x0000001d1e0a7220 */ /* 0x040fe20000400000 */
[C---:B------:R-:W-:Y:S01]  /*07a0*/  FMUL R8, R30.reuse, R22 ;  /* 0x000000161e087220 */ /* 0x040fe20000400000 */
[----:B------:R-:W-:Y:S01]  /*07b0*/  FMUL R11, R30, R7 ;  /* 0x000000071e0b7220 */ /* 0x000fe20000400000 */
[C---:B------:R-:W-:Y:S01]  /*07c0*/  FMUL R30, R28.reuse, R12 ;  /* 0x0000000c1c1e7220 */ /* 0x040fe20000400000 */
[----:B------:R-:W-:Y:S01]  /*07d0*/  FMUL R22, R23, R6 ;  /* 0x0000000617167220 */ /* 0x000fe20000400000 */
[----:B------:R-:W-:Y:S01]  /*07e0*/  FMUL R29, R15, R5 ;  /* 0x000000050f1d7220 */ /* 0x000fe20000400000 */
[----:B------:R-:W-:Y:S01]  /*07f0*/  FMUL R28, R28, R4 ;  /* 0x000000041c1c7220 */ /* 0x000fe20000400000 */
[----:B------:R-:W-:-:S02]  /*0800*/  CS2R R4, SRZ ;  /* 0x0000000000047805 */ /* 0x000fc4000001ff00 */
[----:B------:R-:W-:Y:S01]  /*0810*/  CS2R R6, SRZ ;  /* 0x0000000000067805 */ /* 0x000fe2000001ff00 */
[----:B0-----:R-:W-:-:S05]  /*0820*/  IMAD.WIDE R26, R2, 0x4, R26 ;  /* 0x00000004021a7825 */ /* 0x001fca00078e021a */
[----:B------:R0:W2:Y:S02]  /*0830*/  @!P0 LDG.E.EL.128 R4, desc[UR6][R26.64] ;  /* 0x000000061a048981 */ /* 0x0000a4000c2e1d00 */
[----:B0-----:R-:W0:Y:S01]  /*0840*/  LDC.64 R26, c[0x0][0x230] ;  /* 0x00008c00ff1a7b82 */ /* 0x001e220000000a00 */
[C---:B------:R-:W-:Y:S01]  /*0850*/  FMUL R18, R23.reuse, R18 ;  /* 0x0000001217127220 */ /* 0x040fe20000400000 */
[C---:B------:R-:W-:Y:S01]  /*0860*/  FMUL R19, R23.reuse, R14 ;  /* 0x0000000e17137220 */ /* 0x040fe20000400000 */
[----:B------:R-:W-:Y:S01]  /*0870*/  FMUL R21, R23, R21 ;  /* 0x0000001517157220 */ /* 0x000fe20000400000 */
[C---:B------:R-:W-:Y:S01]  /*0880*/  FMUL R17, R15.reuse, R17 ;  /* 0x000000110f117220 */ /* 0x040fe20000400000 */
[C---:B------:R-:W-:Y:S01]  /*0890*/  FMUL R23, R15.reuse, R13 ;  /* 0x0000000d0f177220 */ /* 0x040fe20000400000 */
[----:B------:R-:W-:Y:S01]  /*08a0*/  FMUL R20, R15, R20 ;  /* 0x000000140f147220 */ /* 0x000fe20000400000 */
[----:B------:R-:W-:Y:S02]  /*08b0*/  CS2R R12, SRZ ;  /* 0x00000000000c7805 */ /* 0x000fe4000001ff00 */
[----:B------:R-:W-:Y:S01]  /*08c0*/  CS2R R14, SRZ ;  /* 0x00000000000e7805 */ /* 0x000fe2000001ff00 */
[----:B0-----:R-:W-:-:S05]  /*08d0*/  IMAD.WIDE R26, R2, 0x4, R26 ;  /* 0x00000004021a7825 */ /* 0x001fca00078e021a */
[----:B------:R-:W2:Y:S01]  /*08e0*/  @!P0 LDG.E.EL.128 R12, desc[UR6][R26.64] ;  /* 0x000000061a0c8981 */ /* 0x000ea2000c2e1d00 */
[----:B------:R-:W0:Y:S01]  /*08f0*/  S2R R2, SR_TID.X ;  /* 0x0000000000027919 */ /* 0x000e220000002100 */
[----:B------:R-:W1:Y:S01]  /*0900*/  S2UR UR5, SR_CgaCtaId ;  /* 0x00000000000579c3 */ /* 0x000e620000008800 */
[----:B------:R-:W-:Y:S02]  /*0910*/  UMOV UR4, 0x400 ;  /* 0x0000040000047882 */ /* 0x000fe40000000000 */
[----:B-1----:R-:W-:Y:S01]  /*0920*/  UPRMT UR4, UR5, 0x654, UR4 ;  /* 0x0000065405047896 */ /* 0x002fe20008000004 */
[-CC-:B--2---:R-:W-:Y:S01]  /*0930*/  FFMA R29, R29, R5.reuse, R13.reuse ;  /* 0x000000051d1d7223 */ /* 0x184fe2000000000d */
[-CC-:B------:R-:W-:Y:S01]  /*0940*/  FFMA R20, R20, R5.reuse, R13.reuse ;  /* 0x0000000514147223 */ /* 0x180fe2000000000d */
[-CC-:B------:R-:W-:Y:S01]  /*0950*/  FFMA R23, R23, R5.reuse, R13.reuse ;  /* 0x0000000517177223 */ /* 0x180fe2000000000d */
[----:B------:R-:W-:Y:S01]  /*0960*/  FFMA R17, R17, R5, R13 ;  /* 0x0000000511117223 */ /* 0x000fe2000000000d */
[----:B0-----:R-:W-:-:S02]  /*0970*/  IMAD.SHL.U32 R5, R2, 0x400, RZ ;  /* 0x0000040002057824 */ /* 0x001fc400078e00ff */
[-CC-:B------:R-:W-:Y:S01]  /*0980*/  FFMA R28, R28, R4.reuse, R12.reuse ;  /* 0x000000041c1c7223 */ /* 0x180fe2000000000c */
[-CC-:B------:R-:W-:Y:S02]  /*0990*/  FFMA R25, R25, R4.reuse, R12.reuse ;  /* 0x0000000419197223 */ /* 0x180fe4000000000c */
[----:B------:R-:W-:Y:S01]  /*09a0*/  LOP3.LUT R5, R5, 0xc00, RZ, 0xc0, !PT ;  /* 0x00000c0005057812 */ /* 0x000fe200078ec0ff */
[-CC-:B------:R-:W-:Y:S01]  /*09b0*/  FFMA R30, R30, R4.reuse, R12.reuse ;  /* 0x000000041e1e7223 */ /* 0x180fe2000000000c */
[----:B------:R-:W-:Y:S02]  /*09c0*/  FFMA R16, R16, R4, R12 ;  /* 0x0000000410107223 */ /* 0x000fe4000000000c */
[C---:B------:R-:W-:Y:S01]  /*09d0*/  LOP3.LUT R4, R5.reuse, 0x100, RZ, 0xfc, !PT ;  /* 0x0000010005047812 */ /* 0x040fe200078efcff */
[-CC-:B------:R-:W-:Y:S01]  /*09e0*/  FFMA R22, R22, R6.reuse, R14.reuse ;  /* 0x0000000616167223 */ /* 0x180fe2000000000e */
[----:B------:R-:W-:Y:S01]  /*09f0*/  LOP3.LUT R12, R5, 0x200, RZ, 0xfc, !PT ;  /* 0x00000200050c7812 */ /* 0x000fe200078efcff */
[-CC-:B------:R-:W-:Y:S01]  /*0a00*/  FFMA R21, R21, R6.reuse, R14.reuse ;  /* 0x0000000615157223 */ /* 0x180fe2000000000e */
[-CC-:B------:R-:W-:Y:S01]  /*0a10*/  FFMA R19, R19, R6.reuse, R14.reuse ;  /* 0x0000000613137223 */ /* 0x180fe2000000000e */
[----:B------:R-:W-:Y:S01]  /*0a20*/  FFMA R18, R18, R6, R14 ;  /* 0x0000000612127223 */ /* 0x000fe2000000000e */
[-CC-:B------:R-:W-:Y:S01]  /*0a30*/  FFMA R11, R11, R7.reuse, R15.reuse ;  /* 0x000000070b0b7223 */ /* 0x180fe2000000000f */
[-CC-:B------:R-:W-:Y:S01]  /*0a40*/  FFMA R8, R8, R7.reuse, R15.reuse ;  /* 0x0000000708087223 */ /* 0x180fe2000000000f */
[-CC-:B------:R-:W-:Y:S01]  /*0a50*/  FFMA R10, R10, R7.reuse, R15.reuse ;  /* 0x000000070a0a7223 */ /* 0x180fe2000000000f */
[----:B------:R-:W-:Y:S01]  /*0a60*/  FFMA R9, R9, R7, R15 ;  /* 0x0000000709097223 */ /* 0x000fe2000000000f */
[----:B------:R-:W-:-:S02]  /*0a70*/  LOP3.LUT R7, R5, R24, RZ, 0xfc, !PT ;  /* 0x0000001805077212 */ /* 0x000fc400078efcff */
[C---:B------:R-:W-:Y:S02]  /*0a80*/  LEA.HI R6, R5.reuse, UR4, RZ, 0x1a ;  /* 0x0000000405067c11 */ /* 0x040fe4000f8fd0ff */
[----:B------:R-:W-:Y:S02]  /*0a90*/  LOP3.LUT R5, R5, 0x300, RZ, 0xfc, !PT ;  /* 0x0000030005057812 */ /* 0x000fe400078efcff */
[----:B------:R-:W-:Y:S02]  /*0aa0*/  LEA.HI R4, R4, UR4, RZ, 0x1a ;  /* 0x0000000404047c11 */ /* 0x000fe4000f8fd0ff */
[----:B------:R-:W-:Y:S02]  /*0ab0*/  LEA.HI R12, R12, UR4, RZ, 0x1a ;  /* 0x000000040c0c7c11 */ /* 0x000fe4000f8fd0ff */
[----:B------:R-:W-:Y:S02]  /*0ac0*/  FSETP.GEU.AND P0, PT, R29, RZ, PT ;  /* 0x000000ff1d00720b */ /* 0x000fe40003f0e000 */
[----:B------:R-:W-:Y:S01]  /*0ad0*/  LEA.HI R14, R5, UR4, RZ, 0x1a ;  /* 0x00000004050e7c11 */ /* 0x000fe2000f8fd0ff */
[C---:B------:R-:W-:Y:S01]  /*0ae0*/  IMAD R5, R7.reuse, 0x4, R4 ;  /* 0x0000000407057824 */ /* 0x040fe200078e0204 */
[----:B------:R-:W-:Y:S01]  /*0af0*/  FSETP.GEU.AND P1, PT, R22, RZ, PT ;  /* 0x000000ff1600720b */ /* 0x000fe20003f2e000 */
[----:B------:R-:W-:Y:S01]  /*0b00*/  IMAD R4, R7, 0x4, R12 ;  /* 0x0000000407047824 */ /* 0x000fe200078e020c */
[----:B------:R-:W-:-:S02]  /*0b10*/  FSEL R12, R29, RZ, P0 ;  /* 0x000000ff1d0c7208 */ /* 0x000fc40000000000 */
[----:B------:R-:W-:Y:S01]  /*0b20*/  FSETP.GEU.AND P0, PT, R11, RZ, PT ;  /* 0x000000ff0b00720b */ /* 0x000fe20003f0e000 */
[C---:B------:R-:W-:Y:S01]  /*0b30*/  IMAD R6, R7.reuse, 0x4, R6 ;  /* 0x0000000407067824 */ /* 0x040fe200078e0206 */
[----:B------:R-:W-:Y:S01]  /*0b40*/  FSEL R15, R22, RZ, P1 ;  /* 0x000000ff160f7208 */ /* 0x000fe20000800000 */
[----:B------:R-:W-:Y:S01]  /*0b50*/  IMAD R7, R7, 0x4, R14 ;  /* 0x0000000407077824 */ /* 0x000fe200078e020e */
[----:B------:R-:W-:Y:S02]  /*0b60*/  FSETP.GEU.AND P1, PT, R25, RZ, PT ;  /* 0x000000ff1900720b */ /* 0x000fe40003f2e000 */
[----:B------:R-:W-:Y:S02]  /*0b70*/  FSEL R14, R11, RZ, P0 ;  /* 0x000000ff0b0e7208 */ /* 0x000fe40000000000 */
[----:B------:R-:W-:Y:S02]  /*0b80*/  FSETP.GEU.AND P0, PT, R21, RZ, PT ;  /* 0x000000ff1500720b */ /* 0x000fe40003f0e000 */
[----:B------:R-:W-:-:S02]  /*0b90*/  FSETP.GEU.AND P2, PT, R28, RZ, PT ;  /* 0x000000ff1c00720b */ /* 0x000fc40003f4e000 */
[----:B------:R-:W-:Y:S02]  /*0ba0*/  FSEL R25, R25, RZ, P1 ;  /* 0x000000ff19197208 */ /* 0x000fe40000800000 */
[----:B------:R-:W-:Y:S02]  /*0bb0*/  FSETP.GEU.AND P1, PT, R8, RZ, PT ;  /* 0x000000ff0800720b */ /* 0x000fe40003f2e000 */
[----:B------:R-:W-:Y:S02]  /*0bc0*/  FSEL R21, R21, RZ, P0 ;  /* 0x000000ff15157208 */ /* 0x000fe40000000000 */
[----:B------:R-:W-:Y:S02]  /*0bd0*/  FSETP.GEU.AND P0, PT, R30, RZ, PT ;  /* 0x000000ff1e00720b */ /* 0x000fe40003f0e000 */
[----:B------:R-:W-:Y:S02]  /*0be0*/  FSEL R13, R28, RZ, P2 ;  /* 0x000000ff1c0d7208 */ /* 0x000fe40001000000 */
[----:B------:R-:W-:-:S02]  /*0bf0*/  FSETP.GEU.AND P2, PT, R20, RZ, PT ;  /* 0x000000ff1400720b */ /* 0x000fc40003f4e000 */
[----:B------:R-:W-:Y:S02]  /*0c00*/  FSEL R8, R8, RZ, P1 ;  /* 0x000000ff08087208 */ /* 0x000fe40000800000 */
[----:B------:R-:W-:Y:S02]  /*0c10*/  FSETP.GEU.AND P1, PT, R23, RZ, PT ;  /* 0x000000ff1700720b */ /* 0x000fe40003f2e000 */
[----:B------:R-:W-:Y:S01]  /*0c20*/  FSEL R11, R30, RZ, P0 ;  /* 0x000000ff1e0b7208 */ /* 0x000fe20000000000 */
[----:B------:R-:W-:Y:S01]  /*0c30*/  STS [R6], R13 ;  /* 0x0000000d06007388 */ /* 0x000fe20000000800 */
[----:B------:R-:W-:Y:S02]  /*0c40*/  FSETP.GEU.AND P0, PT, R10, RZ, PT ;  /* 0x000000ff0a00720b */ /* 0x000fe40003f0e000 */
[----:B------:R-:W-:Y:S01]  /*0c50*/  FSEL R20, R20, RZ, P2 ;  /* 0x000000ff14147208 */ /* 0x000fe20001000000 */
[----:B------:R0:W-:Y:S01]  /*0c60*/  STS [R5+0x400], R12 ;  /* 0x0004000c05007388 */ /* 0x0001e20000000800 */
[----:B------:R-:W-:-:S03]  /*0c70*/  FSEL R10, R10, RZ, P0 ;  /* 0x000000ff0a0a7208 */ /* 0x000fc60000000000 */
[----:B------:R-:W-:Y:S01]  /*0c80*/  STS [R4+0x800], R15 ;  /* 0x0008000f04007388 */ /* 0x000fe20000000800 */
[----:B------:R-:W-:Y:S02]  /*0c90*/  FSETP.GEU.AND P2, PT, R19, RZ, PT ;  /* 0x000000ff1300720b */ /* 0x000fe40003f4e000 */
[----:B------:R-:W-:Y:S01]  /*0ca0*/  FSETP.GEU.AND P0, PT, R17, RZ, PT ;  /* 0x000000ff1100720b */ /* 0x000fe20003f0e000 */
[----:B------:R1:W-:Y:S01]  /*0cb0*/  STS [R7+0xc00], R14 ;  /* 0x000c000e07007388 */ /* 0x0003e20000000800 */
[----:B0-----:R-:W-:Y:S02]  /*0cc0*/  FSEL R12, R23, RZ, P1 ;  /* 0x000000ff170c7208 */ /* 0x001fe40000800000 */
[----:B------:R-:W-:Y:S01]  /*0cd0*/  FSETP.GEU.AND P1, PT, R16, RZ, PT ;  /* 0x000000ff1000720b */ /* 0x000fe20003f2e000 */
[----:B------:R-:W-:Y:S01]  /*0ce0*/  STS [R6+0x100], R25 ;  /* 0x0001001906007388 */ /* 0x000fe20000000800 */
[----:B------:R-:W-:-:S03]  /*0cf0*/  FSEL R19, R19, RZ, P2 ;  /* 0x000000ff13137208 */ /* 0x000fc60001000000 */
[----:B------:R-:W-:Y:S01]  /*0d00*/  STS [R5+0x500], R20 ;  /* 0x0005001405007388 */ /* 0x000fe20000000800 */
[----:B------:R-:W-:-:S03]  /*0d10*/  FSEL R13, R16, RZ, P1 ;  /* 0x000000ff100d7208 */ /* 0x000fc60000800000 */
[----:B------:R-:W-:Y:S01]  /*0d20*/  STS [R4+0x900], R21 ;  /* 0x0009001504007388 */ /* 0x000fe20000000800 */
[----:B------:R-:W-:-:S03]  /*0d30*/  FSETP.GEU.AND P1, PT, R18, RZ, PT ;  /* 0x000000ff1200720b */ /* 0x000fc60003f2e000 */
[----:B------:R0:W-:Y:S01]  /*0d40*/  STS [R7+0xd00], R8 ;  /* 0x000d000807007388 */ /* 0x0001e20000000800 */
[----:B-1----:R-:W-:-:S03]  /*0d50*/  IMAD.SHL.U32 R14, R2, 0x4, RZ ;  /* 0x00000004020e7824 */ /* 0x002fc600078e00ff */
[----:B------:R1:W-:Y:S01]  /*0d60*/  STS [R6+0x200], R11 ;  /* 0x0002000b06007388 */ /* 0x0003e20000000800 */
[----:B0-----:R-:W-:Y:S02]  /*0d70*/  FSEL R8, R17, RZ, P0 ;  /* 0x000000ff11087208 */ /* 0x001fe40000000000 */
[----:B------:R-:W-:Y:S01]  /*0d80*/  FSETP.GEU.AND P0, PT, R9, RZ, PT ;  /* 0x000000ff0900720b */ /* 0x000fe20003f0e000 */
[----:B------:R0:W-:Y:S01]  /*0d90*/  STS [R5+0x600], R12 ;  /* 0x0006000c05007388 */ /* 0x0001e20000000800 */
[----:B-1----:R-:W-:-:S03]  /*0da0*/  FSEL R11, R18, RZ, P1 ;  /* 0x000000ff120b7208 */ /* 0x002fc60000800000 */
[----:B------:R-:W-:Y:S04]  /*0db0*/  STS [R4+0xa00], R19 ;  /* 0x000a001304007388 */ /* 0x000fe80000000800 */
[----:B------:R1:W-:Y:S01]  /*0dc0*/  STS [R7+0xe00], R10 ;  /* 0x000e000a07007388 */ /* 0x0003e20000000800 */
[----:B0-----:R-:W-:-:S03]  /*0dd0*/  FSEL R12, R9, RZ, P0 ;  /* 0x000000ff090c7208 */ /* 0x001fc60000000000 */
[----:B------:R0:W-:Y:S01]  /*0de0*/  STS [R6+0x300], R13 ;  /* 0x0003000d06007388 */ /* 0x0001e20000000800 */
[----:B------:R-:W-:-:S03]  /*0df0*/  LOP3.LUT R2, R14, 0x3fc, RZ, 0xc0, !PT ;  /* 0x000003fc0e027812 */ /* 0x000fc600078ec0ff */
[----:B------:R2:W-:Y:S04]  /*0e00*/  STS [R5+0x700], R8 ;  /* 0x0007000805007388 */ /* 0x0005e80000000800 */
[----:B------:R3:W-:Y:S04]  /*0e10*/  STS [R4+0xb00], R11 ;  /* 0x000b000b04007388 */ /* 0x0007e80000000800 */
[----:B------:R-:W-:Y:S01]  /*0e20*/  STS [R7+0xf00], R12 ;  /* 0x000f000c07007388 */ /* 0x000fe20000000800 */
[C---:B-1----:R-:W-:Y:S02]  /*0e30*/  LOP3.LUT R10, R2.reuse, 0x400, RZ, 0xfc, !PT ;  /* 0x00000400020a7812 */ /* 0x042fe400078efcff */
[----:B0-----:R-:W-:-:S02]  /*0e40*/  LOP3.LUT R13, R2, 0x800, RZ, 0xfc, !PT ;  /* 0x00000800020d7812 */ /* 0x001fc400078efcff */
[----:B------:R-:W-:Y:S02]  /*0e50*/  SHF.R.U32.HI R15, RZ, 0x8, R14 ;  /* 0x00000008ff0f7819 */ /* 0x000fe4000001160e */
[----:B------:R-:W-:Y:S02]  /*0e60*/  SHF.R.U32.HI R10, RZ, 0x6, R10 ;  /* 0x00000006ff0a7819 */ /* 0x000fe4000001160a */
[----:B------:R-:W-:Y:S02]  /*0e70*/  SHF.R.U32.HI R13, RZ, 0x6, R13 ;  /* 0x00000006ff0d7819 */ /* 0x000fe4000001160d */
[----:B------:R-:W-:Y:S02]  /*0e80*/  SGXT.U32 R9, R15, 0x2 ;  /* 0x000000020f09781a */ /* 0x000fe40000000000 */
[----:B------:R-:W-:Y:S02]  /*0e90*/  LOP3.LUT R10, R10, 0x1c, RZ, 0xc0, !PT ;  /* 0x0000001c0a0a7812 */ /* 0x000fe400078ec0ff */
[----:B------:R-:W-:-:S02]  /*0ea0*/  LOP3.LUT R13, R13, 0x2c, RZ, 0xc0, !PT ;  /* 0x0000002c0d0d7812 */ /* 0x000fc400078ec0ff */
[----:B------:R-:W-:Y:S02]  /*0eb0*/  LOP3.LUT R6, R9, 0x3fc, R14, 0xf8, !PT ;  /* 0x000003fc09067812 */ /* 0x000fe400078ef80e */
[----:B------:R-:W-:Y:S01]  /*0ec0*/  LEA R9, R9, UR4, 0x2 ;  /* 0x0000000409097c11 */ /* 0x000fe2000f8e10ff */
[----:B--2---:R-:W-:Y:S01]  /*0ed0*/  VIADD R5, R10, UR4 ;  /* 0x000000040a057c36 */ /* 0x004fe20008000000 */
[----:B---3--:R-:W-:Y:S01]  /*0ee0*/  LEA R4, R6, UR4, 0x2 ;  /* 0x0000000406047c11 */ /* 0x008fe2000f8e10ff */
[----:B------:R-:W-:Y:S01]  /*0ef0*/  BAR.SYNC.DEFER_BLOCKING 0x0 ;  /* 0x0000000000007b1d */ /* 0x000fe20000010000 */
[----:B------:R-:W-:Y:S02]  /*0f00*/  VIADD R13, R13, UR4 ;  /* 0x000000040d0d7c36 */ /* 0x000fe40008000000 */
[C---:B------:R-:W-:Y:S02]  /*0f10*/  IMAD R20, R2.reuse, 0x4, R9 ;  /* 0x0000000402147824 */ /* 0x040fe400078e0209 */
[----:B------:R-:W-:-:S02]  /*0f20*/  IMAD R21, R2, 0x4, R5 ;  /* 0x0000000402157824 */ /* 0x000fc400078e0205 */
[----:B------:R-:W-:Y:S02]  /*0f30*/  IMAD R26, R2, 0x4, R13 ;  /* 0x00000004021a7824 */ /* 0x000fe400078e020d */
[C---:B------:R-:W-:Y:S01]  /*0f40*/  IMAD.HI R16, R3.reuse, 0x66666667, RZ ;  /* 0x6666666703107827 */ /* 0x040fe200078e02ff */
[C---:B------:R-:W-:Y:S02]  /*0f50*/  LOP3.LUT R19, R3.reuse, 0x8, RZ, 0xfc, !PT ;  /* 0x0000000803137812 */ /* 0x040fe400078efcff */
[----:B------:R-:W-:Y:S02]  /*0f60*/  LOP3.LUT R18, R3, 0x4, RZ, 0xfc, !PT ;  /* 0x0000000403127812 */ /* 0x000fe400078efcff */
[----:B------:R-:W-:Y:S01]  /*0f70*/  SHF.R.U32.HI R17, RZ, 0x1f, R16 ;  /* 0x0000001fff117819 */ /* 0x000fe20000011610 */
[----:B------:R-:W-:Y:S04]  /*0f80*/  LDS R4, [R4] ;  /* 0x0000000004047984 */ /* 0x000fe80000000800 */
[----:B------:R-:W-:Y:S04]  /*0f90*/  LDS R5, [R20+0x4] ;  /* 0x0000040014057984 */ /* 0x000fe80000000800 */
[----:B------:R-:W-:Y:S04]  /*0fa0*/  LDS R6, [R20+0x8] ;  /* 0x0000080014067984 */ /* 0x000fe80000000800 */
[----:B------:R0:W1:Y:S04]  /*0fb0*/  LDS R7, [R20+0xc] ;  /* 0x00000c0014077984 */ /* 0x0000680000000800 */
[----:B------:R-:W-:Y:S04]  /*0fc0*/  LDS R8, [R21+0x1000] ;  /* 0x0010000015087984 */ /* 0x000fe80000000800 */
[----:B------:R-:W-:Y:S04]  /*0fd0*/  LDS R9, [R21+0x1004] ;  /* 0x0010040015097984 */ /* 0x000fe80000000800 */
[----:B------:R-:W-:Y:S04]  /*0fe0*/  LDS R10, [R21+0x1008] ;  /* 0x00100800150a7984 */ /* 0x000fe80000000800 */
[----:B------:R2:W3:Y:S04]  /*0ff0*/  LDS R11, [R21+0x100c] ;  /* 0x00100c00150b7984 */ /* 0x0004e80000000800 */
[----:B------:R-:W-:Y:S04]  /*1000*/  LDS R12, [R26+0x2000] ;  /* 0x002000001a0c7984 */ /* 0x000fe80000000800 */
[----:B------:R-:W-:Y:S04]  /*1010*/  LDS R13, [R26+0x2004] ;  /* 0x002004001a0d7984 */ /* 0x000fe80000000800 */
[----:B------:R-:W-:Y:S04]  /*1020*/  LDS R14, [R26+0x2008] ;  /* 0x002008001a0e7984 */ /* 0x000fe80000000800 */
[----:B------:R-:W4:Y:S01]  /*1030*/  LDS R15, [R26+0x200c] ;  /* 0x00200c001a0f7984 */ /* 0x000f220000000800 */
[----:B0-----:R-:W-:Y:S01]  /*1040*/  IMAD.HI R20, R19, 0x66666667, RZ ;  /* 0x6666666713147827 */ /* 0x001fe200078e02ff */
[----:B------:R-:W-:-:S02]  /*1050*/  LEA.HI.SX32 R24, R16, R17, 0x19 ;  /* 0x0000001110187211 */ /* 0x000fc400078fcaff */
[----:B------:R-:W0:Y:S01]  /*1060*/  LDC.64 R16, c[0x0][0x238] ;  /* 0x00008e00ff107b82 */ /* 0x000e220000000a00 */
[----:B------:R-:W-:Y:S01]  /*1070*/  IMAD.HI R22, R18, 0x66666667, RZ ;  /* 0x6666666712167827 */ /* 0x000fe200078e02ff */
[----:B--2---:R-:W-:-:S03]  /*1080*/  SHF.R.U32.HI R21, RZ, 0x1f, R20 ;  /* 0x0000001fff157819 */ /* 0x004fc60000011614 */
[----:B------:R-:W-:Y:S01]  /*1090*/  IMAD R25, R24, -0x140, R3 ;  /* 0xfffffec018197824 */ /* 0x000fe200078e0203 */
[----:B------:R-:W-:Y:S02]  /*10a0*/  SHF.R.U32.HI R23, RZ, 0x1f, R22 ;  /* 0x0000001fff177819 */ /* 0x000fe40000011616 */
[----:B------:R-:W-:Y:S01]  /*10b0*/  LEA.HI.SX32 R20, R20, R21, 0x19 ;  /* 0x0000001514147211 */ /* 0x000fe200078fcaff */
[----:B------:R-:W-:Y:S01]  /*10c0*/  IMAD R25, R25, 0xc4, R0 ;  /* 0x000000c419197824 */ /* 0x000fe200078e0200 */
[----:B------:R-:W-:Y:S02]  /*10d0*/  LEA.HI.SX32 R21, R22, R23, 0x19 ;  /* 0x0000001716157211 */ /* 0x000fe400078fcaff */
[----:B------:R-:W-:Y:S01]  /*10e0*/  ISETP.GE.AND P0, PT, R0, 0xc4, PT ;  /* 0x000000c40000780c */ /* 0x000fe20003f06270 */
[----:B------:R-:W-:Y:S01]  /*10f0*/  IMAD R23, R24, 0x63880, R25 ;  /* 0x0006388018177824 */ /* 0x000fe200078e0219 */
[----:B------:R-:W-:Y:S01]  /*1100*/  LOP3.LUT R22, R2, 0xc00, RZ, 0xfc, !PT ;  /* 0x00000c0002167812 */ /* 0x000fe200078efcff */
[----:B------:R-:W-:Y:S01]  /*1110*/  IMAD R25, R21, -0x140, R18 ;  /* 0xfffffec015197824 */ /* 0x000fe200078e0212 */
[----:B------:R-:W-:Y:S01]  /*1120*/  ISETP.LT.AND P1, PT, R19, 0x500, !P0 ;  /* 0x000005001300780c */ /* 0x000fe20004721270 */
[----:B------:R-:W-:Y:S01]  /*1130*/  IMAD R19, R20, -0x140, R19 ;  /* 0xfffffec014137824 */ /* 0x000fe200078e0213 */
[----:B------:R-:W-:-:S02]  /*1140*/  ISETP.LT.AND P3, PT, R3, 0x500, !P0 ;  /* 0x000005000300780c */ /* 0x000fc40004761270 */
[----:B------:R-:W-:Y:S02]  /*1150*/  LOP3.LUT R3, R3, 0xc, RZ, 0xfc, !PT ;  /* 0x0000000c03037812 */ /* 0x000fe400078efcff */
[----:B------:R-:W-:Y:S01]  /*1160*/  ISETP.LT.AND P2, PT, R18, 0x500, !P0 ;  /* 0x000005001200780c */ /* 0x000fe20004741270 */
[----:B------:R-:W-:Y:S01]  /*1170*/  IMAD R18, R25, 0xc4, R0 ;  /* 0x000000c419127824 */ /* 0x000fe200078e0200 */
[----:B------:R-:W-:Y:S01]  /*1180*/  SHF.R.U32.HI R22, RZ, 0x6, R22 ;  /* 0x00000006ff167819 */ /* 0x000fe20000011616 */
[----:B------:R-:W-:Y:S01]  /*1190*/  IMAD R19, R19, 0xc4, R0 ;  /* 0x000000c413137824 */ /* 0x000fe200078e0200 */
[----:B------:R-:W-:Y:S01]  /*11a0*/  ISETP.LT.AND P0, PT, R3, 0x500, !P0 ;  /* 0x000005000300780c */ /* 0x000fe20004701270 */
[----:B------:R-:W-:Y:S01]  /*11b0*/  IMAD R21, R21, 0x63880, R18 ;  /* 0x0006388015157824 */ /* 0x000fe200078e0212 */
[----:B------:R-:W-:Y:S01]  /*11c0*/  LOP3.LUT R22, R22, 0x3c, RZ, 0xc0, !PT ;  /* 0x0000003c16167812 */ /* 0x000fe200078ec0ff */
[----:B------:R-:W-:Y:S02]  /*11d0*/  IMAD R25, R20, 0x63880, R19 ;  /* 0x0006388014197824 */ /* 0x000fe400078e0213 */
[----:B0-----:R-:W-:-:S04]  /*11e0*/  IMAD.WIDE R18, R23, 0x4, R16 ;  /* 0x0000000417127825 */ /* 0x001fc800078e0210 */
[----:B------:R-:W-:Y:S02]  /*11f0*/  VIADD R27, R22, UR4 ;  /* 0x00000004161b7c36 */ /* 0x000fe40008000000 */
[--C-:B------:R-:W-:Y:S01]  /*1200*/  IMAD.WIDE R20, R21, 0x4, R16.reuse ;  /* 0x0000000415147825 */ /* 0x100fe200078e0210 */
[----:B-1----:R0:W-:Y:S03]  /*1210*/  @P3 STG.E.128 desc[UR6][R18.64], R4 ;  /* 0x0000000412003986 */ /* 0x0021e6000c101d06 */
[----:B------:R-:W-:Y:S01]  /*1220*/  IMAD.WIDE R22, R25, 0x4, R16 ;  /* 0x0000000419167825 */ /* 0x000fe200078e0210 */
[----:B---3--:R0:W-:Y:S04]  /*1230*/  @P2 STG.E.128 desc[UR6][R20.64], R8 ;  /* 0x0000000814002986 */ /* 0x0081e8000c101d06 */
[----:B----4-:R0:W-:Y:S01]  /*1240*/  @P1 STG.E.128 desc[UR6][R22.64], R12 ;  /* 0x0000000c16001986 */ /* 0x0101e2000c101d06 */
[----:B------:R-:W-:Y:S01]  /*1250*/  IMAD R27, R2, 0x4, R27 ;  /* 0x00000004021b7824 */ /* 0x000fe200078e021b */
[----:B0-----:R-:W-:Y:S06]  /*1260*/  @!P0 EXIT ;  /* 0x000000000000894d */ /* 0x001fec0003800000 */
[----:B0-----:R-:W-:Y:S01]  /*1270*/  LDS R4, [R27+0x3000] ;  /* 0x003000001b047984 */ /* 0x001fe20000000800 */
[----:B------:R-:W-:-:S03]  /*1280*/  IMAD.HI R2, R3, 0x66666667, RZ ;  /* 0x6666666703027827 */ /* 0x000fc600078e02ff */
[----:B------:R-:W-:Y:S02]  /*1290*/  LDS R5, [R27+0x3004] ;  /* 0x003004001b057984 */ /* 0x000fe40000000800 */
[----:B------:R-:W-:Y:S02]  /*12a0*/  SHF.R.U32.HI R9, RZ, 0x1f, R2 ;  /* 0x0000001fff097819 */ /* 0x000fe40000011602 */
[----:B------:R-:W-:Y:S02]  /*12b0*/  LDS R6, [R27+0x3008] ;  /* 0x003008001b067984 */ /* 0x000fe40000000800 */
[----:B------:R-:W-:Y:S02]  /*12c0*/  LEA.HI.SX32 R2, R2, R9, 0x19 ;  /* 0x0000000902027211 */ /* 0x000fe400078fcaff */
[----:B------:R-:W0:Y:S03]  /*12d0*/  LDS R7, [R27+0x300c] ;  /* 0x00300c001b077984 */ /* 0x000e260000000800 */
[----:B------:R-:W-:-:S04]  /*12e0*/  IMAD R3, R2, -0x140, R3 ;  /* 0xfffffec002037824 */ /* 0x000fc800078e0203 */
[----:B------:R-:W-:-:S04]  /*12f0*/  IMAD R3, R3, 0xc4, R0 ;  /* 0x000000c403037824 */ /* 0x000fc800078e0200 */
[----:B------:R-:W-:-:S04]  /*1300*/  IMAD R3, R2, 0x63880, R3 ;  /* 0x0006388002037824 */ /* 0x000fc800078e0203 */
[----:B------:R-:W-:-:S05]  /*1310*/  IMAD.WIDE R16, R3, 0x4, R16 ;  /* 0x0000000403107825 */ /* 0x000fca00078e0210 */
[----:B0-----:R-:W-:Y:S01]  /*1320*/  STG.E.128 desc[UR6][R16.64], R4 ;  /* 0x0000000410007986 */ /* 0x001fe2000c101d06 */
[----:B------:R-:W-:Y:S05]  /*1330*/  EXIT ;  /* 0x000000000000794d */ /* 0x000fea0003800000 */
.L_x_0:
[----:B------:R-:W-:-:S00]  /*1340*/  BRA `(.L_x_0) ;  /* 0xfffffffc00fc7947 */ /* 0x000fc0000383ffff */
[----:B------:R-:W-:-:S00]  /*1350*/  NOP ;  /* 0x0000000000007918 */ /* 0x000fc00000000000 */
        /* <DEDUP_REMOVED lines=10> */
.L_x_1:


//--------------------- .nv.global.init           --------------------------
	.section	.nv.global.init,"aw",@progbits
.nv.global.init:
	.type		_$_str,@object
	.size		_$_str,(_$_str_$_2 - _$_str)
_$_str:
        /*0000*/ 	.byte	0x5f, 0x5f, 0x43, 0x55, 0x44, 0x41, 0x5f, 0x46, 0x54, 0x5a, 0x00
	.type		_$_str_$_2,@object
	.size		_$_str_$_2,(.L_1 - _$_str_$_2)
_$_str_$_2:
        /*000b*/ 	.byte	0x5f, 0x5f, 0x43, 0x55, 0x44, 0x41, 0x5f, 0x50, 0x52, 0x45, 0x43, 0x5f, 0x53, 0x51, 0x52, 0x54
        /*001b*/ 	.byte	0x00
.L_1:


//--------------------- .nv.shared.triton_poi_fused__native_batch_norm_legit_no_training_relu_47 --------------------------
	.section	.nv.shared.triton_poi_fused__native_batch_norm_legit_no_training_relu_47,"aw",@nobits
	.sectionflags	@""
	.align	16
	.zero		1024


//--------------------- .nv.constant0.triton_poi_fused__native_batch_norm_legit_no_training_relu_47 --------------------------
	.section	.nv.constant0.triton_poi_fused__native_batch_norm_legit_no_training_relu_47,"a",@progbits
	.sectionflags	@""
	.align	4
.nv.constant0.triton_poi_fused__native_batch_norm_legit_no_training_relu_47:
	.zero		584
